//
// Generated by NVIDIA NVVM Compiler
//
// Compiler Build ID: CL-36424714
// Cuda compilation tools, release 13.0, V13.0.88
// Based on NVVM 20.0.0
//

.version 9.0
.target sm_100
.address_size 64

	// .globl	_Z21transformPointsKernelPK6float3PS_PKfS_i
// _ZZ25downsampleAndFilterKernelPK6float3PS_PiiiE12shared_count has been demoted

.visible .entry _Z21transformPointsKernelPK6float3PS_PKfS_i(
	.param .u64 .ptr .align 1 _Z21transformPointsKernelPK6float3PS_PKfS_i_param_0,
	.param .u64 .ptr .align 1 _Z21transformPointsKernelPK6float3PS_PKfS_i_param_1,
	.param .u64 .ptr .align 1 _Z21transformPointsKernelPK6float3PS_PKfS_i_param_2,
	.param .align 4 .b8 _Z21transformPointsKernelPK6float3PS_PKfS_i_param_3[12],
	.param .u32 _Z21transformPointsKernelPK6float3PS_PKfS_i_param_4
)
{
	.reg .pred 	%p<7>;
	.reg .b32 	%r<7>;
	.reg .b32 	%f<33>;
	.reg .b64 	%rd<13>;

	ld.param.u64 	%rd2, [_Z21transformPointsKernelPK6float3PS_PKfS_i_param_0];
	ld.param.f32 	%f1, [_Z21transformPointsKernelPK6float3PS_PKfS_i_param_3];
	ld.param.f32 	%f2, [_Z21transformPointsKernelPK6float3PS_PKfS_i_param_3+4];
	ld.param.f32 	%f3, [_Z21transformPointsKernelPK6float3PS_PKfS_i_param_3+8];
	ld.param.u64 	%rd4, [_Z21transformPointsKernelPK6float3PS_PKfS_i_param_1];
	ld.param.u64 	%rd3, [_Z21transformPointsKernelPK6float3PS_PKfS_i_param_2];
	ld.param.u32 	%r2, [_Z21transformPointsKernelPK6float3PS_PKfS_i_param_4];
	cvta.to.global.u64 	%rd1, %rd4;
	mov.u32 	%r3, %ctaid.x;
	mov.u32 	%r4, %ntid.x;
	mov.u32 	%r5, %tid.x;
	mad.lo.s32 	%r1, %r3, %r4, %r5;
	setp.ge.s32 	%p1, %r1, %r2;
	@%p1 bra 	$L__BB0_4;
	cvta.to.global.u64 	%rd5, %rd2;
	mul.wide.s32 	%rd6, %r1, 12;
	add.s64 	%rd7, %rd5, %rd6;
	ld.global.f32 	%f4, [%rd7];
	ld.global.f32 	%f5, [%rd7+4];
	ld.global.f32 	%f6, [%rd7+8];
	abs.f32 	%f7, %f4;
	setp.ne.f32 	%p2, %f7, 0f7F800000;
	abs.f32 	%f8, %f5;
	setp.ne.f32 	%p3, %f8, 0f7F800000;
	and.pred  	%p4, %p2, %p3;
	abs.f32 	%f10, %f6;
	setp.ne.f32 	%p5, %f10, 0f7F800000;
	and.pred  	%p6, %p4, %p5;
	@%p6 bra 	$L__BB0_3;
	add.s64 	%rd12, %rd1, %rd6;
	mov.b32 	%r6, 2147483647;
	st.global.u32 	[%rd12], %r6;
	st.global.u32 	[%rd12+4], %r6;
	st.global.u32 	[%rd12+8], %r6;
	bra.uni 	$L__BB0_4;
$L__BB0_3:
	cvta.to.global.u64 	%rd8, %rd3;
	ld.global.f32 	%f12, [%rd8];
	ld.global.f32 	%f13, [%rd8+4];
	mul.f32 	%f14, %f5, %f13;
	fma.rn.f32 	%f15, %f4, %f12, %f14;
	ld.global.f32 	%f16, [%rd8+8];
	fma.rn.f32 	%f17, %f6, %f16, %f15;
	add.f32 	%f18, %f1, %f17;
	add.s64 	%rd10, %rd1, %rd6;
	st.global.f32 	[%rd10], %f18;
	ld.global.f32 	%f19, [%rd8+12];
	ld.global.f32 	%f20, [%rd8+16];
	mul.f32 	%f21, %f5, %f20;
	fma.rn.f32 	%f22, %f4, %f19, %f21;
	ld.global.f32 	%f23, [%rd8+20];
	fma.rn.f32 	%f24, %f6, %f23, %f22;
	add.f32 	%f25, %f2, %f24;
	st.global.f32 	[%rd10+4], %f25;
	ld.global.f32 	%f26, [%rd8+24];
	ld.global.f32 	%f27, [%rd8+28];
	mul.f32 	%f28, %f5, %f27;
	fma.rn.f32 	%f29, %f4, %f26, %f28;
	ld.global.f32 	%f30, [%rd8+32];
	fma.rn.f32 	%f31, %f6, %f30, %f29;
	add.f32 	%f32, %f3, %f31;
	st.global.f32 	[%rd10+8], %f32;
$L__BB0_4:
	ret;

}
	// .globl	_Z25downsampleAndFilterKernelPK6float3PS_Piii
.visible .entry _Z25downsampleAndFilterKernelPK6float3PS_Piii(
	.param .u64 .ptr .align 1 _Z25downsampleAndFilterKernelPK6float3PS_Piii_param_0,
	.param .u64 .ptr .align 1 _Z25downsampleAndFilterKernelPK6float3PS_Piii_param_1,
	.param .u64 .ptr .align 1 _Z25downsampleAndFilterKernelPK6float3PS_Piii_param_2,
	.param .u32 _Z25downsampleAndFilterKernelPK6float3PS_Piii_param_3,
	.param .u32 _Z25downsampleAndFilterKernelPK6float3PS_Piii_param_4
)
{
	.reg .pred 	%p<11>;
	.reg .b32 	%r<14>;
	.reg .b32 	%f<9>;
	.reg .b64 	%rd<11>;
	// demoted variable
	.shared .align 4 .u32 _ZZ25downsampleAndFilterKernelPK6float3PS_PiiiE12shared_count;
	ld.param.u64 	%rd1, [_Z25downsampleAndFilterKernelPK6float3PS_Piii_param_0];
	ld.param.u64 	%rd2, [_Z25downsampleAndFilterKernelPK6float3PS_Piii_param_1];
	ld.param.u64 	%rd3, [_Z25downsampleAndFilterKernelPK6float3PS_Piii_param_2];
	ld.param.u32 	%r4, [_Z25downsampleAndFilterKernelPK6float3PS_Piii_param_3];
	ld.param.u32 	%r5, [_Z25downsampleAndFilterKernelPK6float3PS_Piii_param_4];
	mov.u32 	%r6, %ctaid.x;
	mov.u32 	%r7, %ntid.x;
	mov.u32 	%r1, %tid.x;
	mad.lo.s32 	%r2, %r6, %r7, %r1;
	setp.ne.s32 	%p1, %r1, 0;
	@%p1 bra 	$L__BB1_2;
	mov.b32 	%r8, 0;
	st.shared.u32 	[_ZZ25downsampleAndFilterKernelPK6float3PS_PiiiE12shared_count], %r8;
$L__BB1_2:
	bar.sync 	0;
	setp.ge.s32 	%p2, %r2, %r5;
	@%p2 bra 	$L__BB1_7;
	rem.s32 	%r9, %r2, %r4;
	setp.ne.s32 	%p3, %r9, 0;
	@%p3 bra 	$L__BB1_7;
	cvta.to.global.u64 	%rd4, %rd1;
	mul.wide.s32 	%rd5, %r2, 12;
	add.s64 	%rd6, %rd4, %rd5;
	ld.global.f32 	%f1, [%rd6];
	ld.global.f32 	%f2, [%rd6+4];
	ld.global.f32 	%f3, [%rd6+8];
	abs.f32 	%f4, %f1;
	setp.equ.f32 	%p4, %f4, 0f7F800000;
	abs.f32 	%f5, %f2;
	setp.equ.f32 	%p5, %f5, 0f7F800000;
	or.pred  	%p6, %p4, %p5;
	abs.f32 	%f7, %f3;
	setp.equ.f32 	%p7, %f7, 0f7F800000;
	or.pred  	%p8, %p6, %p7;
	@%p8 bra 	$L__BB1_7;
	atom.shared.add.u32 	%r3, [_ZZ25downsampleAndFilterKernelPK6float3PS_PiiiE12shared_count], 1;
	div.s32 	%r10, %r5, %r4;
	add.s32 	%r11, %r10, 100;
	setp.ge.s32 	%p9, %r3, %r11;
	@%p9 bra 	$L__BB1_7;
	cvta.to.global.u64 	%rd7, %rd2;
	mul.wide.s32 	%rd8, %r3, 12;
	add.s64 	%rd9, %rd7, %rd8;
	st.global.f32 	[%rd9], %f1;
	st.global.f32 	[%rd9+4], %f2;
	st.global.f32 	[%rd9+8], %f3;
$L__BB1_7:
	setp.ne.s32 	%p10, %r1, 0;
	bar.sync 	0;
	@%p10 bra 	$L__BB1_9;
	ld.shared.u32 	%r12, [_ZZ25downsampleAndFilterKernelPK6float3PS_PiiiE12shared_count];
	cvta.to.global.u64 	%rd10, %rd3;
	atom.global.add.u32 	%r13, [%rd10], %r12;
$L__BB1_9:
	ret;

}
	// .globl	_Z31downsampleFilterTransformKernelPK6float3PS_PiPKfS_ii
.visible .entry _Z31downsampleFilterTransformKernelPK6float3PS_PiPKfS_ii(
	.param .u64 .ptr .align 1 _Z31downsampleFilterTransformKernelPK6float3PS_PiPKfS_ii_param_0,
	.param .u64 .ptr .align 1 _Z31downsampleFilterTransformKernelPK6float3PS_PiPKfS_ii_param_1,
	.param .u64 .ptr .align 1 _Z31downsampleFilterTransformKernelPK6float3PS_PiPKfS_ii_param_2,
	.param .u64 .ptr .align 1 _Z31downsampleFilterTransformKernelPK6float3PS_PiPKfS_ii_param_3,
	.param .align 4 .b8 _Z31downsampleFilterTransformKernelPK6float3PS_PiPKfS_ii_param_4[12],
	.param .u32 _Z31downsampleFilterTransformKernelPK6float3PS_PiPKfS_ii_param_5,
	.param .u32 _Z31downsampleFilterTransformKernelPK6float3PS_PiPKfS_ii_param_6
)
{
	.reg .pred 	%p<14>;
	.reg .b32 	%r<18>;
	.reg .b32 	%f<38>;
	.reg .b64 	%rd<21>;

	ld.param.u64 	%rd2, [_Z31downsampleFilterTransformKernelPK6float3PS_PiPKfS_ii_param_0];
	ld.param.f32 	%f1, [_Z31downsampleFilterTransformKernelPK6float3PS_PiPKfS_ii_param_4];
	ld.param.f32 	%f2, [_Z31downsampleFilterTransformKernelPK6float3PS_PiPKfS_ii_param_4+4];
	ld.param.f32 	%f3, [_Z31downsampleFilterTransformKernelPK6float3PS_PiPKfS_ii_param_4+8];
	ld.param.u64 	%rd3, [_Z31downsampleFilterTransformKernelPK6float3PS_PiPKfS_ii_param_1];
	ld.param.u64 	%rd5, [_Z31downsampleFilterTransformKernelPK6float3PS_PiPKfS_ii_param_2];
	ld.param.u64 	%rd4, [_Z31downsampleFilterTransformKernelPK6float3PS_PiPKfS_ii_param_3];
	ld.param.u32 	%r3, [_Z31downsampleFilterTransformKernelPK6float3PS_PiPKfS_ii_param_5];
	ld.param.u32 	%r4, [_Z31downsampleFilterTransformKernelPK6float3PS_PiPKfS_ii_param_6];
	cvta.to.global.u64 	%rd1, %rd5;
	mov.u32 	%r5, %ctaid.x;
	mov.u32 	%r6, %ntid.x;
	mov.u32 	%r7, %tid.x;
	mad.lo.s32 	%r1, %r5, %r6, %r7;
	setp.ge.s32 	%p1, %r1, %r4;
	@%p1 bra 	$L__BB2_9;
	rem.s32 	%r8, %r1, %r3;
	setp.ne.s32 	%p2, %r8, 0;
	@%p2 bra 	$L__BB2_7;
	cvta.to.global.u64 	%rd8, %rd2;
	mul.wide.s32 	%rd9, %r1, 12;
	add.s64 	%rd10, %rd8, %rd9;
	ld.global.f32 	%f4, [%rd10];
	ld.global.f32 	%f5, [%rd10+4];
	ld.global.f32 	%f6, [%rd10+8];
	abs.f32 	%f10, %f4;
	setp.equ.f32 	%p4, %f10, 0f7F800000;
	abs.f32 	%f11, %f5;
	setp.equ.f32 	%p5, %f11, 0f7F800000;
	or.pred  	%p6, %p4, %p5;
	abs.f32 	%f13, %f6;
	setp.equ.f32 	%p7, %f13, 0f7F800000;
	or.pred  	%p8, %p6, %p7;
	@%p8 bra 	$L__BB2_6;
	cvta.to.global.u64 	%rd11, %rd4;
	ld.global.f32 	%f15, [%rd11];
	ld.global.f32 	%f16, [%rd11+4];
	mul.f32 	%f17, %f5, %f16;
	fma.rn.f32 	%f18, %f4, %f15, %f17;
	ld.global.f32 	%f19, [%rd11+8];
	fma.rn.f32 	%f20, %f6, %f19, %f18;
	add.f32 	%f7, %f1, %f20;
	ld.global.f32 	%f21, [%rd11+12];
	ld.global.f32 	%f22, [%rd11+16];
	mul.f32 	%f23, %f5, %f22;
	fma.rn.f32 	%f24, %f4, %f21, %f23;
	ld.global.f32 	%f25, [%rd11+20];
	fma.rn.f32 	%f26, %f6, %f25, %f24;
	add.f32 	%f8, %f2, %f26;
	ld.global.f32 	%f27, [%rd11+24];
	ld.global.f32 	%f28, [%rd11+28];
	mul.f32 	%f29, %f5, %f28;
	fma.rn.f32 	%f30, %f4, %f27, %f29;
	ld.global.f32 	%f31, [%rd11+32];
	fma.rn.f32 	%f32, %f6, %f31, %f30;
	add.f32 	%f9, %f3, %f32;
	abs.f32 	%f33, %f7;
	setp.equ.f32 	%p9, %f33, 0f7F800000;
	abs.f32 	%f34, %f8;
	setp.equ.f32 	%p10, %f34, 0f7F800000;
	or.pred  	%p11, %p9, %p10;
	abs.f32 	%f36, %f9;
	setp.equ.f32 	%p12, %f36, 0f7F800000;
	or.pred  	%p13, %p11, %p12;
	@%p13 bra 	$L__BB2_5;
	div.s32 	%r12, %r1, %r3;
	cvta.to.global.u64 	%rd12, %rd3;
	mul.wide.s32 	%rd13, %r12, 12;
	add.s64 	%rd14, %rd12, %rd13;
	st.global.f32 	[%rd14], %f7;
	st.global.f32 	[%rd14+4], %f8;
	st.global.f32 	[%rd14+8], %f9;
	mul.wide.s32 	%rd15, %r12, 4;
	add.s64 	%rd16, %rd1, %rd15;
	mov.b32 	%r13, 1;
	st.global.u32 	[%rd16], %r13;
	bra.uni 	$L__BB2_9;
$L__BB2_5:
	div.s32 	%r14, %r1, %r3;
	mul.wide.s32 	%rd17, %r14, 4;
	add.s64 	%rd18, %rd1, %rd17;
	mov.b32 	%r15, 0;
	st.global.u32 	[%rd18], %r15;
	bra.uni 	$L__BB2_9;
$L__BB2_6:
	div.s32 	%r16, %r1, %r3;
	mul.wide.s32 	%rd19, %r16, 4;
	add.s64 	%rd20, %rd1, %rd19;
	mov.b32 	%r17, 0;
	st.global.u32 	[%rd20], %r17;
	bra.uni 	$L__BB2_9;
$L__BB2_7:
	div.s32 	%r2, %r1, %r3;
	div.s32 	%r9, %r4, %r3;
	add.s32 	%r10, %r9, 100;
	setp.ge.s32 	%p3, %r2, %r10;
	@%p3 bra 	$L__BB2_9;
	mul.wide.s32 	%rd6, %r2, 4;
	add.s64 	%rd7, %rd1, %rd6;
	mov.b32 	%r11, 0;
	st.global.u32 	[%rd7], %r11;
$L__BB2_9:
	ret;

}


// ===== COMPILED SASS (sm_100) =====

	.target	sm_100

	.elftype	@"ET_EXEC"


//--------------------- .note.nv.tkinfo           --------------------------
	.section	.note.nv.tkinfo,"",@"SHT_NOTE"
	.sectionflags	@"SHF_NOTE_NV_TKINFO"
	.tkinfo
        /*0018*/ 	.word	0x00000002
        /*0030*/ 	.string	""
        /*0030*/ 	.string	"ptxas"
        /*0030*/ 	.string	"Cuda compilation tools, release 13.0, V13.0.88"
        /*0030*/ 	.string	"Build cuda_13.0.r13.0/compiler.36424714_0"
        /*0030*/ 	.string	"-arch sm_100 -m 64 "



//--------------------- .note.nv.cuinfo           --------------------------
	.section	.note.nv.cuinfo,"",@"SHT_NOTE"
	.sectionflags	@"SHF_NOTE_NV_CUINFO"
        /*0018*/ 	.short	0x0002
        /*001a*/ 	.short	0x0064
        /*001c*/ 	.short	0x0082
	.zero		2


//--------------------- .nv.info                  --------------------------
	.section	.nv.info,"",@"SHT_CUDA_INFO"
	.align	4


	//----- nvinfo : EIATTR_REGCOUNT
	.align		4
        /*0000*/ 	.byte	0x04, 0x2f
        /*0002*/ 	.short	(.L_1 - .L_0)
	.align		4
.L_0:
        /*0004*/ 	.word	index@(_Z21transformPointsKernelPK6float3PS_PKfS_i)
        /*0008*/ 	.word	0x00000012


	//----- nvinfo : EIATTR_FRAME_SIZE
	.align		4
.L_1:
        /*000c*/ 	.byte	0x04, 0x11
        /*000e*/ 	.short	(.L_3 - .L_2)
	.align		4
.L_2:
        /*0010*/ 	.word	index@(_Z21transformPointsKernelPK6float3PS_PKfS_i)
        /*0014*/ 	.word	0x00000000


	//----- nvinfo : EIATTR_REGCOUNT
	.align		4
.L_3:
        /*0018*/ 	.byte	0x04, 0x2f
        /*001a*/ 	.short	(.L_5 - .L_4)
	.align		4
.L_4:
        /*001c*/ 	.word	index@(_Z25downsampleAndFilterKernelPK6float3PS_Piii)
        /*0020*/ 	.word	0x00000010


	//----- nvinfo : EIATTR_FRAME_SIZE
	.align		4
.L_5:
        /*0024*/ 	.byte	0x04, 0x11
        /*0026*/ 	.short	(.L_7 - .L_6)
	.align		4
.L_6:
        /*0028*/ 	.word	index@(_Z25downsampleAndFilterKernelPK6float3PS_Piii)
        /*002c*/ 	.word	0x00000000


	//----- nvinfo : EIATTR_REGCOUNT
	.align		4
.L_7:
        /*0030*/ 	.byte	0x04, 0x2f
        /*0032*/ 	.short	(.L_9 - .L_8)
	.align		4
.L_8:
        /*0034*/ 	.word	index@(_Z31downsampleFilterTransformKernelPK6float3PS_PiPKfS_ii)
        /*0038*/ 	.word	0x0000001b


	//----- nvinfo : EIATTR_FRAME_SIZE
	.align		4
.L_9:
        /*003c*/ 	.byte	0x04, 0x11
        /*003e*/ 	.short	(.L_11 - .L_10)
	.align		4
.L_10:
        /*0040*/ 	.word	index@(_Z31downsampleFilterTransformKernelPK6float3PS_PiPKfS_ii)
        /*0044*/ 	.word	0x00000000


	//----- nvinfo : EIATTR_MIN_STACK_SIZE
	.align		4
.L_11:
        /*0048*/ 	.byte	0x04, 0x12
        /*004a*/ 	.short	(.L_13 - .L_12)
	.align		4
.L_12:
        /*004c*/ 	.word	index@(_Z31downsampleFilterTransformKernelPK6float3PS_PiPKfS_ii)
        /*0050*/ 	.word	0x00000000


	//----- nvinfo : EIATTR_MIN_STACK_SIZE
	.align		4
.L_13:
        /*0054*/ 	.byte	0x04, 0x12
        /*0056*/ 	.short	(.L_15 - .L_14)
	.align		4
.L_14:
        /*0058*/ 	.word	index@(_Z25downsampleAndFilterKernelPK6float3PS_Piii)
        /*005c*/ 	.word	0x00000000


	//----- nvinfo : EIATTR_MIN_STACK_SIZE
	.align		4
.L_15:
        /*0060*/ 	.byte	0x04, 0x12
        /*0062*/ 	.short	(.L_17 - .L_16)
	.align		4
.L_16:
        /*0064*/ 	.word	index@(_Z21transformPointsKernelPK6float3PS_PKfS_i)
        /*0068*/ 	.word	0x00000000
.L_17:


//--------------------- .nv.compat                --------------------------
	.section	.nv.compat,"",@"SHT_CUDA_COMPAT_INFO"
	.align	4
        /*0000*/ 	.byte	0x02, 0x09, 0x00, 0x00, 0x02, 0x02, 0x01, 0x00, 0x02, 0x05, 0x05, 0x00, 0x03, 0x07, 0x01, 0x01
        /*0010*/ 	.byte	0x02, 0x03, 0x00, 0x00, 0x02, 0x06, 0x01, 0x00, 0x04, 0x0b, 0x08, 0x00, 0x01, 0x00, 0x00, 0x00
        /*0020*/ 	.byte	0x00, 0x00, 0x00, 0x00


//--------------------- .nv.info._Z31downsampleFilterTransformKernelPK6float3PS_PiPKfS_ii --------------------------
	.section	.nv.info._Z31downsampleFilterTransformKernelPK6float3PS_PiPKfS_ii,"",@"SHT_CUDA_INFO"
	.sectionflags	@""
	.align	4


	//----- nvinfo : EIATTR_CUDA_API_VERSION
	.align		4
        /*0000*/ 	.byte	0x04, 0x37
        /*0002*/ 	.short	(.L_19 - .L_18)
.L_18:
        /*0004*/ 	.word	0x00000082


	//----- nvinfo : EIATTR_KPARAM_INFO
	.align		4
.L_19:
        /*0008*/ 	.byte	0x04, 0x17
        /*000a*/ 	.short	(.L_21 - .L_20)
.L_20:
        /*000c*/ 	.word	0x00000000
        /*0010*/ 	.short	0x0006
        /*0012*/ 	.short	0x0030
        /*0014*/ 	.byte	0x00, 0xf0, 0x11, 0x00


	//----- nvinfo : EIATTR_KPARAM_INFO
	.align		4
.L_21:
        /*0018*/ 	.byte	0x04, 0x17
        /*001a*/ 	.short	(.L_23 - .L_22)
.L_22:
        /*001c*/ 	.word	0x00000000
        /*0020*/ 	.short	0x0005
        /*0022*/ 	.short	0x002c
        /*0024*/ 	.byte	0x00, 0xf0, 0x11, 0x00


	//----- nvinfo : EIATTR_KPARAM_INFO
	.align		4
.L_23:
        /*0028*/ 	.byte	0x04, 0x17
        /*002a*/ 	.short	(.L_25 - .L_24)
.L_24:
        /*002c*/ 	.word	0x00000000
        /*0030*/ 	.short	0x0004
        /*0032*/ 	.short	0x0020
        /*0034*/ 	.byte	0x00, 0xf0, 0x31, 0x00


	//----- nvinfo : EIATTR_KPARAM_INFO
	.align		4
.L_25:
        /*0038*/ 	.byte	0x04, 0x17
        /*003a*/ 	.short	(.L_27 - .L_26)
.L_26:
        /*003c*/ 	.word	0x00000000
        /*0040*/ 	.short	0x0003
        /*0042*/ 	.short	0x0018
        /*0044*/ 	.byte	0x00, 0xf5, 0x21, 0x00


	//----- nvinfo : EIATTR_KPARAM_INFO
	.align		4
.L_27:
        /*0048*/ 	.byte	0x04, 0x17
        /*004a*/ 	.short	(.L_29 - .L_28)
.L_28:
        /*004c*/ 	.word	0x00000000
        /*0050*/ 	.short	0x0002
        /*0052*/ 	.short	0x0010
        /*0054*/ 	.byte	0x00, 0xf5, 0x21, 0x00


	//----- nvinfo : EIATTR_KPARAM_INFO
	.align		4
.L_29:
        /*0058*/ 	.byte	0x04, 0x17
        /*005a*/ 	.short	(.L_31 - .L_30)
.L_30:
        /*005c*/ 	.word	0x00000000
        /*0060*/ 	.short	0x0001
        /*0062*/ 	.short	0x0008
        /*0064*/ 	.byte	0x00, 0xf5, 0x21, 0x00


	//----- nvinfo : EIATTR_KPARAM_INFO
	.align		4
.L_31:
        /*0068*/ 	.byte	0x04, 0x17
        /*006a*/ 	.short	(.L_33 - .L_32)
.L_32:
        /*006c*/ 	.word	0x00000000
        /*0070*/ 	.short	0x0000
        /*0072*/ 	.short	0x0000
        /*0074*/ 	.byte	0x00, 0xf5, 0x21, 0x00


	//----- nvinfo : EIATTR_SPARSE_MMA_MASK
	.align		4
.L_33:
        /*0078*/ 	.byte	0x03, 0x50
        /*007a*/ 	.short	0x0000


	//----- nvinfo : EIATTR_MAXREG_COUNT
	.align		4
        /*007c*/ 	.byte	0x03, 0x1b
        /*007e*/ 	.short	0x00ff


	//----- nvinfo : EIATTR_MERCURY_ISA_VERSION
	.align		4
        /*0080*/ 	.byte	0x03, 0x5f
        /*0082*/ 	.short	0x0101


	//----- nvinfo : EIATTR_VRC_CTA_INIT_COUNT
	.align		4
        /*0084*/ 	.byte	0x02, 0x4a
	.zero		1
	.zero		1


	//----- nvinfo : EIATTR_EXIT_INSTR_OFFSETS
	.align		4
        /*0088*/ 	.byte	0x04, 0x1c
        /*008a*/ 	.short	(.L_35 - .L_34)


	//   ....[0]....
.L_34:
        /*008c*/ 	.word	0x00000070


	//   ....[1]....
        /*0090*/ 	.word	0x000005c0


	//   ....[2]....
        /*0094*/ 	.word	0x000006a0


	//   ....[3]....
        /*0098*/ 	.word	0x00000780


	//   ....[4]....
        /*009c*/ 	.word	0x000008f0


	//   ....[5]....
        /*00a0*/ 	.word	0x00000930


	//----- nvinfo : EIATTR_CRS_STACK_SIZE
	.align		4
.L_35:
        /*00a4*/ 	.byte	0x04, 0x1e
        /*00a6*/ 	.short	(.L_37 - .L_36)
.L_36:
        /*00a8*/ 	.word	0x00000000


	//----- nvinfo : EIATTR_CBANK_PARAM_SIZE
	.align		4
.L_37:
        /*00ac*/ 	.byte	0x03, 0x19
        /*00ae*/ 	.short	0x0034


	//----- nvinfo : EIATTR_PARAM_CBANK
	.align		4
        /*00b0*/ 	.byte	0x04, 0x0a
        /*00b2*/ 	.short	(.L_39 - .L_38)
	.align		4
.L_38:
        /*00b4*/ 	.word	index@(.nv.constant0._Z31downsampleFilterTransformKernelPK6float3PS_PiPKfS_ii)
        /*00b8*/ 	.short	0x0380
        /*00ba*/ 	.short	0x0034


	//----- nvinfo : EIATTR_SW_WAR
	.align		4
.L_39:
        /*00bc*/ 	.byte	0x04, 0x36
        /*00be*/ 	.short	(.L_41 - .L_40)
.L_40:
        /*00c0*/ 	.word	0x00000008
.L_41:


//--------------------- .nv.info._Z25downsampleAndFilterKernelPK6float3PS_Piii --------------------------
	.section	.nv.info._Z25downsampleAndFilterKernelPK6float3PS_Piii,"",@"SHT_CUDA_INFO"
	.sectionflags	@""
	.align	4


	//----- nvinfo : EIATTR_CUDA_API_VERSION
	.align		4
        /*0000*/ 	.byte	0x04, 0x37
        /*0002*/ 	.short	(.L_43 - .L_42)
.L_42:
        /*0004*/ 	.word	0x00000082


	//----- nvinfo : EIATTR_KPARAM_INFO
	.align		4
.L_43:
        /*0008*/ 	.byte	0x04, 0x17
        /*000a*/ 	.short	(.L_45 - .L_44)
.L_44:
        /*000c*/ 	.word	0x00000000
        /*0010*/ 	.short	0x0004
        /*0012*/ 	.short	0x001c
        /*0014*/ 	.byte	0x00, 0xf0, 0x11, 0x00


	//----- nvinfo : EIATTR_KPARAM_INFO
	.align		4
.L_45:
        /*0018*/ 	.byte	0x04, 0x17
        /*001a*/ 	.short	(.L_47 - .L_46)
.L_46:
        /*001c*/ 	.word	0x00000000
        /*0020*/ 	.short	0x0003
        /*0022*/ 	.short	0x0018
        /*0024*/ 	.byte	0x00, 0xf0, 0x11, 0x00


	//----- nvinfo : EIATTR_KPARAM_INFO
	.align		4
.L_47:
        /*0028*/ 	.byte	0x04, 0x17
        /*002a*/ 	.short	(.L_49 - .L_48)
.L_48:
        /*002c*/ 	.word	0x00000000
        /*0030*/ 	.short	0x0002
        /*0032*/ 	.short	0x0010
        /*0034*/ 	.byte	0x00, 0xf5, 0x21, 0x00


	//----- nvinfo : EIATTR_KPARAM_INFO
	.align		4
.L_49:
        /*0038*/ 	.byte	0x04, 0x17
        /*003a*/ 	.short	(.L_51 - .L_50)
.L_50:
        /*003c*/ 	.word	0x00000000
        /*0040*/ 	.short	0x0001
        /*0042*/ 	.short	0x0008
        /*0044*/ 	.byte	0x00, 0xf5, 0x21, 0x00


	//----- nvinfo : EIATTR_KPARAM_INFO
	.align		4
.L_51:
        /*0048*/ 	.byte	0x04, 0x17
        /*004a*/ 	.short	(.L_53 - .L_52)
.L_52:
        /*004c*/ 	.word	0x00000000
        /*0050*/ 	.short	0x0000
        /*0052*/ 	.short	0x0000
        /*0054*/ 	.byte	0x00, 0xf5, 0x21, 0x00


	//----- nvinfo : EIATTR_SPARSE_MMA_MASK
	.align		4
.L_53:
        /*0058*/ 	.byte	0x03, 0x50
        /*005a*/ 	.short	0x0000


	//----- nvinfo : EIATTR_MAXREG_COUNT
	.align		4
        /*005c*/ 	.byte	0x03, 0x1b
        /*005e*/ 	.short	0x00ff


	//----- nvinfo : EIATTR_NUM_BARRIERS
	.align		4
        /*0060*/ 	.byte	0x02, 0x4c
        /*0062*/ 	.byte	0x01
	.zero		1


	//----- nvinfo : EIATTR_MERCURY_ISA_VERSION
	.align		4
        /*0064*/ 	.byte	0x03, 0x5f
        /*0066*/ 	.short	0x0101


	//----- nvinfo : EIATTR_INT_WARP_WIDE_INSTR_OFFSETS
	.align		4
        /*0068*/ 	.byte	0x04, 0x31
        /*006a*/ 	.short	(.L_55 - .L_54)


	//   ....[0]....
.L_54:
        /*006c*/ 	.word	0x00000350


	//   ....[1]....
        /*0070*/ 	.word	0x000004b0


	//----- nvinfo : EIATTR_VRC_CTA_INIT_COUNT
	.align		4
.L_55:
        /*0074*/ 	.byte	0x02, 0x4a
	.zero		1
	.zero		1


	//----- nvinfo : EIATTR_EXIT_INSTR_OFFSETS
	.align		4
        /*0078*/ 	.byte	0x04, 0x1c
        /*007a*/ 	.short	(.L_57 - .L_56)


	//   ....[0]....
.L_56:
        /*007c*/ 	.word	0x00000570


	//   ....[1]....
        /*0080*/ 	.word	0x000005e0


	//----- nvinfo : EIATTR_CRS_STACK_SIZE
	.align		4
.L_57:
        /*0084*/ 	.byte	0x04, 0x1e
        /*0086*/ 	.short	(.L_59 - .L_58)
.L_58:
        /*0088*/ 	.word	0x00000000


	//----- nvinfo : EIATTR_CBANK_PARAM_SIZE
	.align		4
.L_59:
        /*008c*/ 	.byte	0x03, 0x19
        /*008e*/ 	.short	0x0020


	//----- nvinfo : EIATTR_PARAM_CBANK
	.align		4
        /*0090*/ 	.byte	0x04, 0x0a
        /*0092*/ 	.short	(.L_61 - .L_60)
	.align		4
.L_60:
        /*0094*/ 	.word	index@(.nv.constant0._Z25downsampleAndFilterKernelPK6float3PS_Piii)
        /*0098*/ 	.short	0x0380
        /*009a*/ 	.short	0x0020


	//----- nvinfo : EIATTR_SW_WAR
	.align		4
.L_61:
        /*009c*/ 	.byte	0x04, 0x36
        /*009e*/ 	.short	(.L_63 - .L_62)
.L_62:
        /*00a0*/ 	.word	0x00000008
.L_63:


//--------------------- .nv.info._Z21transformPointsKernelPK6float3PS_PKfS_i --------------------------
	.section	.nv.info._Z21transformPointsKernelPK6float3PS_PKfS_i,"",@"SHT_CUDA_INFO"
	.sectionflags	@""
	.align	4


	//----- nvinfo : EIATTR_CUDA_API_VERSION
	.align		4
        /*0000*/ 	.byte	0x04, 0x37
        /*0002*/ 	.short	(.L_65 - .L_64)
.L_64:
        /*0004*/ 	.word	0x00000082


	//----- nvinfo : EIATTR_KPARAM_INFO
	.align		4
.L_65:
        /*0008*/ 	.byte	0x04, 0x17
        /*000a*/ 	.short	(.L_67 - .L_66)
.L_66:
        /*000c*/ 	.word	0x00000000
        /*0010*/ 	.short	0x0004
        /*0012*/ 	.short	0x0024
        /*0014*/ 	.byte	0x00, 0xf0, 0x11, 0x00


	//----- nvinfo : EIATTR_KPARAM_INFO
	.align		4
.L_67:
        /*0018*/ 	.byte	0x04, 0x17
        /*001a*/ 	.short	(.L_69 - .L_68)
.L_68:
        /*001c*/ 	.word	0x00000000
        /*0020*/ 	.short	0x0003
        /*0022*/ 	.short	0x0018
        /*0024*/ 	.byte	0x00, 0xf0, 0x31, 0x00


	//----- nvinfo : EIATTR_KPARAM_INFO
	.align		4
.L_69:
        /*0028*/ 	.byte	0x04, 0x17
        /*002a*/ 	.short	(.L_71 - .L_70)
.L_70:
        /*002c*/ 	.word	0x00000000
        /*0030*/ 	.short	0x0002
        /*0032*/ 	.short	0x0010
        /*0034*/ 	.byte	0x00, 0xf5, 0x21, 0x00


	//----- nvinfo : EIATTR_KPARAM_INFO
	.align		4
.L_71:
        /*0038*/ 	.byte	0x04, 0x17
        /*003a*/ 	.short	(.L_73 - .L_72)
.L_72:
        /*003c*/ 	.word	0x00000000
        /*0040*/ 	.short	0x0001
        /*0042*/ 	.short	0x0008
        /*0044*/ 	.byte	0x00, 0xf5, 0x21, 0x00


	//----- nvinfo : EIATTR_KPARAM_INFO
	.align		4
.L_73:
        /*0048*/ 	.byte	0x04, 0x17
        /*004a*/ 	.short	(.L_75 - .L_74)
.L_74:
        /*004c*/ 	.word	0x00000000
        /*0050*/ 	.short	0x0000
        /*0052*/ 	.short	0x0000
        /*0054*/ 	.byte	0x00, 0xf5, 0x21, 0x00


	//----- nvinfo : EIATTR_SPARSE_MMA_MASK
	.align		4
.L_75:
        /*0058*/ 	.byte	0x03, 0x50
        /*005a*/ 	.short	0x0000


	//----- nvinfo : EIATTR_MAXREG_COUNT
	.align		4
        /*005c*/ 	.byte	0x03, 0x1b
        /*005e*/ 	.short	0x00ff


	//----- nvinfo : EIATTR_MERCURY_ISA_VERSION
	.align		4
        /*0060*/ 	.byte	0x03, 0x5f
        /*0062*/ 	.short	0x0101


	//----- nvinfo : EIATTR_VRC_CTA_INIT_COUNT
	.align		4
        /*0064*/ 	.byte	0x02, 0x4a
	.zero		1
	.zero		1


	//----- nvinfo : EIATTR_EXIT_INSTR_OFFSETS
	.align		4
        /*0068*/ 	.byte	0x04, 0x1c
        /*006a*/ 	.short	(.L_77 - .L_76)


	//   ....[0]....
.L_76:
        /*006c*/ 	.word	0x00000070


	//   ....[1]....
        /*0070*/ 	.word	0x00000170


	//   ....[2]....
        /*0074*/ 	.word	0x00000350


	//----- nvinfo : EIATTR_CBANK_PARAM_SIZE
	.align		4
.L_77:
        /*0078*/ 	.byte	0x03, 0x19
        /*007a*/ 	.short	0x0028


	//----- nvinfo : EIATTR_PARAM_CBANK
	.align		4
        /*007c*/ 	.byte	0x04, 0x0a
        /*007e*/ 	.short	(.L_79 - .L_78)
	.align		4
.L_78:
        /*0080*/ 	.word	index@(.nv.constant0._Z21transformPointsKernelPK6float3PS_PKfS_i)
        /*0084*/ 	.short	0x0380
        /*0086*/ 	.short	0x0028


	//----- nvinfo : EIATTR_SW_WAR
	.align		4
.L_79:
        /*0088*/ 	.byte	0x04, 0x36
        /*008a*/ 	.short	(.L_81 - .L_80)
.L_80:
        /*008c*/ 	.word	0x00000008
.L_81:


//--------------------- .nv.callgraph             --------------------------
	.section	.nv.callgraph,"",@"SHT_CUDA_CALLGRAPH"
	.align	4
	.sectionentsize	8
	.align		4
        /*0000*/ 	.word	0x00000000
	.align		4
        /*0004*/ 	.word	0xffffffff
	.align		4
        /*0008*/ 	.word	0x00000000
	.align		4
        /*000c*/ 	.word	0xfffffffe
	.align		4
        /*0010*/ 	.word	0x00000000
	.align		4
        /*0014*/ 	.word	0xfffffffd
	.align		4
        /*0018*/ 	.word	0x00000000
	.align		4
        /*001c*/ 	.word	0xfffffffc


//--------------------- .text._Z31downsampleFilterTransformKernelPK6float3PS_PiPKfS_ii --------------------------
	.section	.text._Z31downsampleFilterTransformKernelPK6float3PS_PiPKfS_ii,"ax",@progbits
	.align	128
        .global         _Z31downsampleFilterTransformKernelPK6float3PS_PiPKfS_ii
        .type           _Z31downsampleFilterTransformKernelPK6float3PS_PiPKfS_ii,@function
        .size           _Z31downsampleFilterTransformKernelPK6float3PS_PiPKfS_ii,(.L_x_8 - _Z31downsampleFilterTransformKernelPK6float3PS_PiPKfS_ii)
        .other          _Z31downsampleFilterTransformKernelPK6float3PS_PiPKfS_ii,@"STO_CUDA_ENTRY STV_DEFAULT"
_Z31downsampleFilterTransformKernelPK6float3PS_PiPKfS_ii:
.text._Z31downsampleFilterTransformKernelPK6float3PS_PiPKfS_ii:
[----:B------:R-:W-:Y:S01]  /*0000*/  LDC R1, c[0x0][0x37c] ;  /* 0x0000df00ff017b82 */ /* 0x000fe20000000800 */
[----:B------:R-:W0:Y:S07]  /*0010*/  S2R R0, SR_TID.X ;  /* 0x0000000000007919 */ /* 0x000e2e0000002100 */
[----:B------:R-:W0:Y:S08]  /*0020*/  S2UR UR4, SR_CTAID.X ;  /* 0x00000000000479c3 */ /* 0x000e300000002500 */
[----:B------:R-:W0:Y:S08]  /*0030*/  LDC R3, c[0x0][0x360] ;  /* 0x0000d800ff037b82 */ /* 0x000e300000000800 */
[----:B------:R-:W1:Y:S01]  /*0040*/  LDC R8, c[0x0][0x3b0] ;  /* 0x0000ec00ff087b82 */ /* 0x000e620000000800 */
[----:B0-----:R-:W-:-:S05]  /*0050*/  IMAD R3, R3, UR4, R0 ;  /* 0x0000000403037c24 */ /* 0x001fca000f8e0200 */
[----:B-1----:R-:W-:-:S13]  /*0060*/  ISETP.GE.AND P0, PT, R3, R8, PT ;  /* 0x000000080300720c */ /* 0x002fda0003f06270 */
[----:B------:R-:W-:Y:S05]  /*0070*/  @P0 EXIT ;  /* 0x000000000000094d */ /* 0x000fea0003800000 */
[----:B------:R-:W0:Y:S01]  /*0080*/  LDC R4, c[0x0][0x3ac] ;  /* 0x0000eb00ff047b82 */ /* 0x000e220000000800 */
[----:B------:R-:W-:Y:S01]  /*0090*/  IMAD.MOV.U32 R6, RZ, RZ, RZ ;  /* 0x000000ffff067224 */ /* 0x000fe200078e00ff */
[----:B------:R-:W-:Y:S01]  /*00a0*/  ISETP.GE.AND P3, PT, R3, RZ, PT ;  /* 0x000000ff0300720c */ /* 0x000fe20003f66270 */
[----:B------:R-:W1:Y:S01]  /*00b0*/  LDCU.64 UR4, c[0x0][0x358] ;  /* 0x00006b00ff0477ac */ /* 0x000e620008000a00 */
[-C--:B0-----:R-:W-:Y:S02]  /*00c0*/  IABS R5, R4.reuse ;  /* 0x0000000400057213 */ /* 0x081fe40000000000 */
[----:B------:R-:W-:Y:S02]  /*00d0*/  ISETP.NE.AND P2, PT, R4, RZ, PT ;  /* 0x000000ff0400720c */ /* 0x000fe40003f45270 */
[----:B------:R-:W0:Y:S08]  /*00e0*/  I2F.RP R2, R5 ;  /* 0x0000000500027306 */ /* 0x000e300000209400 */
[----:B0-----:R-:W0:Y:S02]  /*00f0*/  MUFU.RCP R2, R2 ;  /* 0x0000000200027308 */ /* 0x001e240000001000 */
[----:B0-----:R-:W-:Y:S01]  /*0100*/  VIADD R9, R2, 0xffffffe ;  /* 0x0ffffffe02097836 */ /* 0x001fe20000000000 */
[----:B------:R-:W-:-:S05]  /*0110*/  LOP3.LUT R2, RZ, R4, RZ, 0x33, !PT ;  /* 0x00000004ff027212 */ /* 0x000fca00078e33ff */
[----:B------:R-:W0:Y:S02]  /*0120*/  F2I.FTZ.U32.TRUNC.NTZ R7, R9 ;  /* 0x0000000900077305 */ /* 0x000e24000021f000 */
[----:B0-----:R-:W-:-:S04]  /*0130*/  IMAD.MOV R0, RZ, RZ, -R7 ;  /* 0x000000ffff007224 */ /* 0x001fc800078e0a07 */
[----:B------:R-:W-:Y:S01]  /*0140*/  IMAD R11, R0, R5, RZ ;  /* 0x00000005000b7224 */ /* 0x000fe200078e02ff */
[----:B------:R-:W-:-:S03]  /*0150*/  IABS R0, R3 ;  /* 0x0000000300007213 */ /* 0x000fc60000000000 */
[----:B------:R-:W-:Y:S01]  /*0160*/  IMAD.HI.U32 R11, R7, R11, R6 ;  /* 0x0000000b070b7227 */ /* 0x000fe200078e0006 */
[----:B------:R-:W-:-:S05]  /*0170*/  MOV R6, R0 ;  /* 0x0000000000067202 */ /* 0x000fca0000000f00 */
[----:B------:R-:W-:-:S04]  /*0180*/  IMAD.HI.U32 R0, R11, R6, RZ ;  /* 0x000000060b007227 */ /* 0x000fc800078e00ff */
[----:B------:R-:W-:-:S04]  /*0190*/  IMAD.MOV R7, RZ, RZ, -R0 ;  /* 0x000000ffff077224 */ /* 0x000fc800078e0a00 */
[----:B------:R-:W-:-:S05]  /*01a0*/  IMAD R10, R5, R7, R6 ;  /* 0x00000007050a7224 */ /* 0x000fca00078e0206 */
[----:B------:R-:W-:-:S13]  /*01b0*/  ISETP.GT.U32.AND P1, PT, R5, R10, PT ;  /* 0x0000000a0500720c */ /* 0x000fda0003f24070 */
[----:B------:R-:W-:-:S04]  /*01c0*/  @!P1 IMAD.IADD R10, R10, 0x1, -R5 ;  /* 0x000000010a0a9824 */ /* 0x000fc800078e0a05 */
[----:B------:R-:W-:Y:S01]  /*01d0*/  IMAD.IADD R9, R10, 0x1, -R5 ;  /* 0x000000010a097824 */ /* 0x000fe200078e0a05 */
[----:B------:R-:W-:-:S04]  /*01e0*/  ISETP.GT.U32.AND P0, PT, R5, R10, PT ;  /* 0x0000000a0500720c */ /* 0x000fc80003f04070 */
[----:B------:R-:W-:-:S04]  /*01f0*/  SEL R9, R9, R10, !P0 ;  /* 0x0000000a09097207 */ /* 0x000fc80004000000 */
[----:B------:R-:W-:-:S04]  /*0200*/  @!P3 IADD3 R9, PT, PT, -R9, RZ, RZ ;  /* 0x000000ff0909b210 */ /* 0x000fc80007ffe1ff */
[----:B------:R-:W-:-:S04]  /*0210*/  SEL R9, R2, R9, !P2 ;  /* 0x0000000902097207 */ /* 0x000fc80005000000 */
[----:B------:R-:W-:-:S13]  /*0220*/  ISETP.NE.AND P0, PT, R9, RZ, PT ;  /* 0x000000ff0900720c */ /* 0x000fda0003f05270 */
[----:B-1----:R-:W-:Y:S05]  /*0230*/  @P0 BRA `(.L_x_0) ;  /* 0x0000000400540947 */ /* 0x002fea0003800000 */
[----:B------:R-:W0:Y:S02]  /*0240*/  LDC.64 R8, c[0x0][0x380] ;  /* 0x0000e000ff087b82 */ /* 0x000e240000000a00 */
[----:B0-----:R-:W-:-:S05]  /*0250*/  IMAD.WIDE R8, R3, 0xc, R8 ;  /* 0x0000000c03087825 */ /* 0x001fca00078e0208 */
[----:B------:R-:W2:Y:S04]  /*0260*/  LDG.E R12, desc[UR4][R8.64+0x4] ;  /* 0x00000404080c7981 */ /* 0x000ea8000c1e1900 */
[----:B------:R-:W3:Y:S04]  /*0270*/  LDG.E R11, desc[UR4][R8.64] ;  /* 0x00000004080b7981 */ /* 0x000ee8000c1e1900 */
[----:B------:R-:W4:Y:S01]  /*0280*/  LDG.E R10, desc[UR4][R8.64+0x8] ;  /* 0x00000804080a7981 */ /* 0x000f22000c1e1900 */
[----:B--2---:R-:W-:-:S04]  /*0290*/  FSETP.NE.AND P0, PT, |R12|, +INF , PT ;  /* 0x7f8000000c00780b */ /* 0x004fc80003f05200 */
[----:B---3--:R-:W-:-:S04]  /*02a0*/  FSETP.EQU.OR P0, PT, |R11|, +INF , !P0 ;  /* 0x7f8000000b00780b */ /* 0x008fc8000470a600 */
[----:B----4-:R-:W-:-:S13]  /*02b0*/  FSETP.EQU.OR P0, PT, |R10|, +INF , P0 ;  /* 0x7f8000000a00780b */ /* 0x010fda000070a600 */
[----:B------:R-:W-:Y:S05]  /*02c0*/  @P0 BRA `(.L_x_1) ;  /* 0x0000000000f80947 */ /* 0x000fea0003800000 */
[----:B------:R-:W0:Y:S01]  /*02d0*/  LDC.64 R8, c[0x0][0x398] ;  /* 0x0000e600ff087b82 */ /* 0x000e220000000a00 */
[----:B------:R-:W1:Y:S01]  /*02e0*/  LDCU.64 UR6, c[0x0][0x3a0] ;  /* 0x00007400ff0677ac */ /* 0x000e620008000a00 */
[----:B------:R-:W2:Y:S01]  /*02f0*/  LDCU UR8, c[0x0][0x3a8] ;  /* 0x00007500ff0877ac */ /* 0x000ea20008000800 */
[----:B0-----:R-:W3:Y:S04]  /*0300*/  LDG.E R15, desc[UR4][R8.64+0x10] ;  /* 0x00001004080f7981 */ /* 0x001ee8000c1e1900 */
[----:B------:R-:W4:Y:S04]  /*0310*/  LDG.E R13, desc[UR4][R8.64+0x4] ;  /* 0x00000404080d7981 */ /* 0x000f28000c1e1900 */
[----:B------:R-:W5:Y:S04]  /*0320*/  LDG.E R18, desc[UR4][R8.64+0xc] ;  /* 0x00000c0408127981 */ /* 0x000f68000c1e1900 */
[----:B------:R-:W2:Y:S04]  /*0330*/  LDG.E R19, desc[UR4][R8.64+0x1c] ;  /* 0x00001c0408137981 */ /* 0x000ea8000c1e1900 */
[----:B------:R-:W2:Y:S04]  /*0340*/  LDG.E R14, desc[UR4][R8.64] ;  /* 0x00000004080e7981 */ /* 0x000ea8000c1e1900 */
[----:B------:R-:W2:Y:S04]  /*0350*/  LDG.E R17, desc[UR4][R8.64+0x14] ;  /* 0x0000140408117981 */ /* 0x000ea8000c1e1900 */
[----:B------:R-:W2:Y:S04]  /*0360*/  LDG.E R22, desc[UR4][R8.64+0x18] ;  /* 0x0000180408167981 */ /* 0x000ea8000c1e1900 */
[----:B------:R-:W2:Y:S04]  /*0370*/  LDG.E R16, desc[UR4][R8.64+0x8] ;  /* 0x0000080408107981 */ /* 0x000ea8000c1e1900 */
[----:B------:R-:W2:Y:S01]  /*0380*/  LDG.E R24, desc[UR4][R8.64+0x20] ;  /* 0x0000200408187981 */ /* 0x000ea2000c1e1900 */
[C---:B---3--:R-:W-:Y:S01]  /*0390*/  FMUL R20, R12.reuse, R15 ;  /* 0x0000000f0c147220 */ /* 0x048fe20000400000 */
[----:B----4-:R-:W-:-:S03]  /*03a0*/  FMUL R13, R12, R13 ;  /* 0x0000000d0c0d7220 */ /* 0x010fc60000400000 */
[C---:B-----5:R-:W-:Y:S01]  /*03b0*/  FFMA R15, R11.reuse, R18, R20 ;  /* 0x000000120b0f7223 */ /* 0x060fe20000000014 */
[----:B--2---:R-:W-:Y:S01]  /*03c0*/  FMUL R19, R12, R19 ;  /* 0x000000130c137220 */ /* 0x004fe20000400000 */
[C---:B------:R-:W-:Y:S02]  /*03d0*/  FFMA R13, R11.reuse, R14, R13 ;  /* 0x0000000e0b0d7223 */ /* 0x040fe4000000000d */
[----:B------:R-:W-:Y:S01]  /*03e0*/  FFMA R15, R10, R17, R15 ;  /* 0x000000110a0f7223 */ /* 0x000fe2000000000f */
[----:B------:R-:W-:-:S03]  /*03f0*/  FFMA R19, R11, R22, R19 ;  /* 0x000000160b137223 */ /* 0x000fc60000000013 */
[----:B-1----:R-:W-:Y:S01]  /*0400*/  FADD R15, R15, UR7 ;  /* 0x000000070f0f7e21 */ /* 0x002fe20008000000 */
[----:B------:R-:W-:-:S04]  /*0410*/  FFMA R13, R10, R16, R13 ;  /* 0x000000100a0d7223 */ /* 0x000fc8000000000d */
[----:B------:R-:W-:Y:S01]  /*0420*/  FSETP.NE.AND P0, PT, |R15|, +INF , PT ;  /* 0x7f8000000f00780b */ /* 0x000fe20003f05200 */
[----:B------:R-:W-:Y:S01]  /*0430*/  FFMA R19, R10, R24, R19 ;  /* 0x000000180a137223 */ /* 0x000fe20000000013 */
[----:B------:R-:W-:-:S03]  /*0440*/  FADD R13, R13, UR6 ;  /* 0x000000060d0d7e21 */ /* 0x000fc60008000000 */
[----:B------:R-:W-:Y:S02]  /*0450*/  FADD R19, R19, UR8 ;  /* 0x0000000813137e21 */ /* 0x000fe40008000000 */
[----:B------:R-:W-:-:S04]  /*0460*/  FSETP.EQU.OR P0, PT, |R13|, +INF , !P0 ;  /* 0x7f8000000d00780b */ /* 0x000fc8000470a600 */
[----:B------:R-:W-:-:S13]  /*0470*/  FSETP.EQU.OR P0, PT, |R19|, +INF , P0 ;  /* 0x7f8000001300780b */ /* 0x000fda000070a600 */
[----:B------:R-:W-:Y:S05]  /*0480*/  @P0 BRA `(.L_x_2) ;  /* 0x0000000000500947 */ /* 0x000fea0003800000 */
[----:B------:R-:W-:Y:S01]  /*0490*/  IMAD R6, R5, R7, R6 ;  /* 0x0000000705067224 */ /* 0x000fe200078e0206 */
[----:B------:R-:W-:Y:S01]  /*04a0*/  LOP3.LUT R3, R3, R4, RZ, 0x3c, !PT ;  /* 0x0000000403037212 */ /* 0x000fe200078e3cff */
[----:B------:R-:W-:Y:S02]  /*04b0*/  IMAD.MOV.U32 R11, RZ, RZ, 0x1 ;  /* 0x00000001ff0b7424 */ /* 0x000fe400078e00ff */
[----:B------:R-:W-:Y:S01]  /*04c0*/  @!P1 IMAD.IADD R6, R6, 0x1, -R5 ;  /* 0x0000000106069824 */ /* 0x000fe200078e0a05 */
[----:B------:R-:W-:Y:S01]  /*04d0*/  ISETP.GE.AND P3, PT, R3, RZ, PT ;  /* 0x000000ff0300720c */ /* 0x000fe20003f66270 */
[----:B------:R-:W-:-:S03]  /*04e0*/  VIADD R3, R0, 0x1 ;  /* 0x0000000100037836 */ /* 0x000fc60000000000 */
[----:B------:R-:W-:Y:S02]  /*04f0*/  ISETP.GE.U32.AND P0, PT, R6, R5, PT ;  /* 0x000000050600720c */ /* 0x000fe40003f06070 */
[----:B------:R-:W0:Y:S01]  /*0500*/  LDC.64 R4, c[0x0][0x388] ;  /* 0x0000e200ff047b82 */ /* 0x000e220000000a00 */
[----:B------:R-:W-:-:S07]  /*0510*/  SEL R3, R3, R0, !P1 ;  /* 0x0000000003037207 */ /* 0x000fce0004800000 */
[----:B------:R-:W1:Y:S03]  /*0520*/  LDC.64 R6, c[0x0][0x390] ;  /* 0x0000e400ff067b82 */ /* 0x000e660000000a00 */
[----:B------:R-:W-:-:S05]  /*0530*/  @P0 IADD3 R3, PT, PT, R3, 0x1, RZ ;  /* 0x0000000103030810 */ /* 0x000fca0007ffe0ff */
[----:B------:R-:W-:-:S05]  /*0540*/  @!P3 IMAD.MOV R3, RZ, RZ, -R3 ;  /* 0x000000ffff03b224 */ /* 0x000fca00078e0a03 */
[----:B------:R-:W-:-:S05]  /*0550*/  SEL R9, R2, R3, !P2 ;  /* 0x0000000302097207 */ /* 0x000fca0005000000 */
[----:B0-----:R-:W-:-:S05]  /*0560*/  IMAD.WIDE R2, R9, 0xc, R4 ;  /* 0x0000000c09027825 */ /* 0x001fca00078e0204 */
[----:B------:R-:W-:Y:S01]  /*0570*/  STG.E desc[UR4][R2.64], R13 ;  /* 0x0000000d02007986 */ /* 0x000fe2000c101904 */
[----:B-1----:R-:W-:-:S03]  /*0580*/  IMAD.WIDE R4, R9, 0x4, R6 ;  /* 0x0000000409047825 */ /* 0x002fc600078e0206 */
[----:B------:R-:W-:Y:S04]  /*0590*/  STG.E desc[UR4][R2.64+0x4], R15 ;  /* 0x0000040f02007986 */ /* 0x000fe8000c101904 */
[----:B------:R-:W-:Y:S04]  /*05a0*/  STG.E desc[UR4][R2.64+0x8], R19 ;  /* 0x0000081302007986 */ /* 0x000fe8000c101904 */
[----:B------:R-:W-:Y:S01]  /*05b0*/  STG.E desc[UR4][R4.64], R11 ;  /* 0x0000000b04007986 */ /* 0x000fe2000c101904 */
[----:B------:R-:W-:Y:S05]  /*05c0*/  EXIT ;  /* 0x000000000000794d */ /* 0x000fea0003800000 */
.L_x_2:
[----:B------:R-:W-:Y:S01]  /*05d0*/  IMAD R6, R5, R7, R6 ;  /* 0x0000000705067224 */ /* 0x000fe200078e0206 */
[----:B------:R-:W-:-:S04]  /*05e0*/  LOP3.LUT R3, R3, R4, RZ, 0x3c, !PT ;  /* 0x0000000403037212 */ /* 0x000fc800078e3cff */
[-C--:B------:R-:W-:Y:S02]  /*05f0*/  @!P1 IADD3 R6, PT, PT, R6, -R5.reuse, RZ ;  /* 0x8000000506069210 */ /* 0x080fe40007ffe0ff */
[----:B------:R-:W-:Y:S01]  /*0600*/  ISETP.GE.AND P3, PT, R3, RZ, PT ;  /* 0x000000ff0300720c */ /* 0x000fe20003f66270 */
[----:B------:R-:W-:Y:S01]  /*0610*/  VIADD R3, R0, 0x1 ;  /* 0x0000000100037836 */ /* 0x000fe20000000000 */
[----:B------:R-:W-:Y:S02]  /*0620*/  ISETP.GE.U32.AND P0, PT, R6, R5, PT ;  /* 0x000000050600720c */ /* 0x000fe40003f06070 */
[----:B------:R-:W0:Y:S02]  /*0630*/  LDC.64 R4, c[0x0][0x390] ;  /* 0x0000e400ff047b82 */ /* 0x000e240000000a00 */
[----:B------:R-:W-:-:S09]  /*0640*/  SEL R3, R3, R0, !P1 ;  /* 0x0000000003037207 */ /* 0x000fd20004800000 */
[----:B------:R-:W-:-:S05]  /*0650*/  @P0 VIADD R3, R3, 0x1 ;  /* 0x0000000103030836 */ /* 0x000fca0000000000 */
[----:B------:R-:W-:-:S04]  /*0660*/  @!P3 IADD3 R3, PT, PT, -R3, RZ, RZ ;  /* 0x000000ff0303b210 */ /* 0x000fc80007ffe1ff */
[----:B------:R-:W-:-:S05]  /*0670*/  SEL R3, R2, R3, !P2 ;  /* 0x0000000302037207 */ /* 0x000fca0005000000 */
[----:B0-----:R-:W-:-:S05]  /*0680*/  IMAD.WIDE R2, R3, 0x4, R4 ;  /* 0x0000000403027825 */ /* 0x001fca00078e0204 */
[----:B------:R-:W-:Y:S01]  /*0690*/  STG.E desc[UR4][R2.64], RZ ;  /* 0x000000ff02007986 */ /* 0x000fe2000c101904 */
[----:B------:R-:W-:Y:S05]  /*06a0*/  EXIT ;  /* 0x000000000000794d */ /* 0x000fea0003800000 */
.L_x_1:
[----:B------:R-:W-:Y:S01]  /*06b0*/  IMAD R6, R5, R7, R6 ;  /* 0x0000000705067224 */ /* 0x000fe200078e0206 */
[----:B------:R-:W-:-:S03]  /*06c0*/  LOP3.LUT R3, R3, R4, RZ, 0x3c, !PT ;  /* 0x0000000403037212 */ /* 0x000fc600078e3cff */
[----:B------:R-:W-:Y:S01]  /*06d0*/  @!P1 IMAD.IADD R6, R6, 0x1, -R5 ;  /* 0x0000000106069824 */ /* 0x000fe200078e0a05 */
[----:B------:R-:W-:Y:S01]  /*06e0*/  ISETP.GE.AND P3, PT, R3, RZ, PT ;  /* 0x000000ff0300720c */ /* 0x000fe20003f66270 */
[----:B------:R-:W-:-:S03]  /*06f0*/  VIADD R3, R0, 0x1 ;  /* 0x0000000100037836 */ /* 0x000fc60000000000 */
[----:B------:R-:W-:Y:S02]  /*0700*/  ISETP.GE.U32.AND P0, PT, R6, R5, PT ;  /* 0x000000050600720c */ /* 0x000fe40003f06070 */
[----:B------:R-:W0:Y:S01]  /*0710*/  LDC.64 R4, c[0x0][0x390] ;  /* 0x0000e400ff047b82 */ /* 0x000e220000000a00 */
[----:B------:R-:W-:-:S10]  /*0720*/  SEL R3, R3, R0, !P1 ;  /* 0x0000000003037207 */ /* 0x000fd40004800000 */
[----:B------:R-:W-:-:S05]  /*0730*/  @P0 IADD3 R3, PT, PT, R3, 0x1, RZ ;  /* 0x0000000103030810 */ /* 0x000fca0007ffe0ff */
[----:B------:R-:W-:-:S05]  /*0740*/  @!P3 IMAD.MOV R3, RZ, RZ, -R3 ;  /* 0x000000ffff03b224 */ /* 0x000fca00078e0a03 */
[----:B------:R-:W-:-:S05]  /*0750*/  SEL R3, R2, R3, !P2 ;  /* 0x0000000302037207 */ /* 0x000fca0005000000 */
[----:B0-----:R-:W-:-:S05]  /*0760*/  IMAD.WIDE R2, R3, 0x4, R4 ;  /* 0x0000000403027825 */ /* 0x001fca00078e0204 */
[----:B------:R-:W-:Y:S01]  /*0770*/  STG.E desc[UR4][R2.64], RZ ;  /* 0x000000ff02007986 */ /* 0x000fe2000c101904 */
[----:B------:R-:W-:Y:S05]  /*0780*/  EXIT ;  /* 0x000000000000794d */ /* 0x000fea0003800000 */
.L_x_0:
[----:B------:R-:W-:Y:S01]  /*0790*/  IABS R6, R8 ;  /* 0x0000000800067213 */ /* 0x000fe20000000000 */
[----:B------:R-:W-:Y:S01]  /*07a0*/  @!P1 VIADD R0, R0, 0x1 ;  /* 0x0000000100009836 */ /* 0x000fe20000000000 */
[----:B------:R-:W-:Y:S02]  /*07b0*/  LOP3.LUT R8, R8, R4, RZ, 0x3c, !PT ;  /* 0x0000000408087212 */ /* 0x000fe400078e3cff */
[----:B------:R-:W-:Y:S01]  /*07c0*/  ISETP.GE.U32.AND P3, PT, R10, R5, PT ;  /* 0x000000050a00720c */ /* 0x000fe20003f66070 */
[----:B------:R-:W-:Y:S01]  /*07d0*/  IMAD.HI.U32 R11, R11, R6, RZ ;  /* 0x000000060b0b7227 */ /* 0x000fe200078e00ff */
[----:B------:R-:W-:Y:S02]  /*07e0*/  ISETP.GE.AND P0, PT, R8, RZ, PT ;  /* 0x000000ff0800720c */ /* 0x000fe40003f06270 */
[----:B------:R-:W-:Y:S01]  /*07f0*/  LOP3.LUT R3, R3, R4, RZ, 0x3c, !PT ;  /* 0x0000000403037212 */ /* 0x000fe200078e3cff */
[----:B------:R-:W-:-:S04]  /*0800*/  IMAD.MOV R7, RZ, RZ, -R11 ;  /* 0x000000ffff077224 */ /* 0x000fc800078e0a0b */
[----:B------:R-:W-:-:S04]  /*0810*/  IMAD R6, R5, R7, R6 ;  /* 0x0000000705067224 */ /* 0x000fc800078e0206 */
[----:B------:R-:W-:Y:S01]  /*0820*/  @P3 VIADD R0, R0, 0x1 ;  /* 0x0000000100003836 */ /* 0x000fe20000000000 */
[----:B------:R-:W-:-:S13]  /*0830*/  ISETP.GT.U32.AND P5, PT, R5, R6, PT ;  /* 0x000000060500720c */ /* 0x000fda0003fa4070 */
[-C--:B------:R-:W-:Y:S01]  /*0840*/  @!P5 IADD3 R6, PT, PT, R6, -R5.reuse, RZ ;  /* 0x800000050606d210 */ /* 0x080fe20007ffe0ff */
[----:B------:R-:W-:Y:S01]  /*0850*/  @!P5 VIADD R11, R11, 0x1 ;  /* 0x000000010b0bd836 */ /* 0x000fe20000000000 */
[----:B------:R-:W-:Y:S02]  /*0860*/  ISETP.GE.AND P5, PT, R3, RZ, PT ;  /* 0x000000ff0300720c */ /* 0x000fe40003fa6270 */
[----:B------:R-:W-:-:S11]  /*0870*/  ISETP.GE.U32.AND P4, PT, R6, R5, PT ;  /* 0x000000050600720c */ /* 0x000fd60003f86070 */
[----:B------:R-:W-:Y:S02]  /*0880*/  @!P5 IADD3 R0, PT, PT, -R0, RZ, RZ ;  /* 0x000000ff0000d210 */ /* 0x000fe40007ffe1ff */
[----:B------:R-:W-:Y:S02]  /*0890*/  @P4 IADD3 R11, PT, PT, R11, 0x1, RZ ;  /* 0x000000010b0b4810 */ /* 0x000fe40007ffe0ff */
[----:B------:R-:W-:-:S03]  /*08a0*/  SEL R0, R2, R0, !P2 ;  /* 0x0000000002007207 */ /* 0x000fc60005000000 */
[----:B------:R-:W-:-:S05]  /*08b0*/  @!P0 IMAD.MOV R11, RZ, RZ, -R11 ;  /* 0x000000ffff0b8224 */ /* 0x000fca00078e0a0b */
[----:B------:R-:W-:-:S05]  /*08c0*/  SEL R11, R2, R11, !P2 ;  /* 0x0000000b020b7207 */ /* 0x000fca0005000000 */
[----:B------:R-:W-:-:S05]  /*08d0*/  VIADD R11, R11, 0x64 ;  /* 0x000000640b0b7836 */ /* 0x000fca0000000000 */
[----:B------:R-:W-:-:S13]  /*08e0*/  ISETP.GE.AND P0, PT, R0, R11, PT ;  /* 0x0000000b0000720c */ /* 0x000fda0003f06270 */
[----:B------:R-:W-:Y:S05]  /*08f0*/  @P0 EXIT ;  /* 0x000000000000094d */ /* 0x000fea0003800000 */
[----:B------:R-:W0:Y:S02]  /*0900*/  LDC.64 R2, c[0x0][0x390] ;  /* 0x0000e400ff027b82 */ /* 0x000e240000000a00 */
[----:B0-----:R-:W-:-:S05]  /*0910*/  IMAD.WIDE R2, R0, 0x4, R2 ;  /* 0x0000000400027825 */ /* 0x001fca00078e0202 */
[----:B------:R-:W-:Y:S01]  /*0920*/  STG.E desc[UR4][R2.64], RZ ;  /* 0x000000ff02007986 */ /* 0x000fe2000c101904 */
[----:B------:R-:W-:Y:S05]  /*0930*/  EXIT ;  /* 0x000000000000794d */ /* 0x000fea0003800000 */
.L_x_3:
[----:B------:R-:W-:-:S00]  /*0940*/  BRA `(.L_x_3) ;  /* 0xfffffffc00fc7947 */ /* 0x000fc0000383ffff */
[----:B------:R-:W-:-:S00]  /*0950*/  NOP ;  /* 0x0000000000007918 */ /* 0x000fc00000000000 */
        /* <DEDUP_REMOVED lines=10> */
.L_x_8:


//--------------------- .text._Z25downsampleAndFilterKernelPK6float3PS_Piii --------------------------
	.section	.text._Z25downsampleAndFilterKernelPK6float3PS_Piii,"ax",@progbits
	.align	128
        .global         _Z25downsampleAndFilterKernelPK6float3PS_Piii
        .type           _Z25downsampleAndFilterKernelPK6float3PS_Piii,@function
        .size           _Z25downsampleAndFilterKernelPK6float3PS_Piii,(.L_x_9 - _Z25downsampleAndFilterKernelPK6float3PS_Piii)
        .other          _Z25downsampleAndFilterKernelPK6float3PS_Piii,@"STO_CUDA_ENTRY STV_DEFAULT"
_Z25downsampleAndFilterKernelPK6float3PS_Piii:
.text._Z25downsampleAndFilterKernelPK6float3PS_Piii:
[----:B------:R-:W-:Y:S01]  /*0000*/  LDC R1, c[0x0][0x37c] ;  /* 0x0000df00ff017b82 */ /* 0x000fe20000000800 */
[----:B------:R-:W0:Y:S07]  /*0010*/  S2R R4, SR_TID.X ;  /* 0x0000000000047919 */ /* 0x000e2e0000002100 */
[----:B------:R-:W1:Y:S01]  /*0020*/  S2UR UR4, SR_CTAID.X ;  /* 0x00000000000479c3 */ /* 0x000e620000002500 */
[----:B------:R-:W2:Y:S01]  /*0030*/  LDCU.64 UR6, c[0x0][0x358] ;  /* 0x00006b00ff0677ac */ /* 0x000ea20008000a00 */
[----:B------:R-:W-:Y:S06]  /*0040*/  BSSY.RECONVERGENT B0, `(.L_x_4) ;  /* 0x0000051000007945 */ /* 0x000fec0003800200 */
[----:B------:R-:W1:Y:S08]  /*0050*/  LDC R11, c[0x0][0x360] ;  /* 0x0000d800ff0b7b82 */ /* 0x000e700000000800 */
[----:B------:R-:W3:Y:S01]  /*0060*/  LDC R0, c[0x0][0x39c] ;  /* 0x0000e700ff007b82 */ /* 0x000ee20000000800 */
[----:B0-----:R-:W-:Y:S01]  /*0070*/  ISETP.NE.AND P1, PT, R4, RZ, PT ;  /* 0x000000ff0400720c */ /* 0x001fe20003f25270 */
[----:B-1----:R-:W-:-:S05]  /*0080*/  IMAD R11, R11, UR4, R4 ;  /* 0x000000040b0b7c24 */ /* 0x002fca000f8e0204 */
[----:B---3--:R-:W-:-:S07]  /*0090*/  ISETP.GE.AND P0, PT, R11, R0, PT ;  /* 0x000000000b00720c */ /* 0x008fce0003f06270 */
[----:B------:R-:W0:Y:S01]  /*00a0*/  @!P1 S2R R3, SR_CgaCtaId ;  /* 0x0000000000039919 */ /* 0x000e220000008800 */
[----:B------:R-:W-:-:S04]  /*00b0*/  @!P1 MOV R2, 0x400 ;  /* 0x0000040000029802 */ /* 0x000fc80000000f00 */
[----:B0-----:R-:W-:-:S05]  /*00c0*/  @!P1 LEA R2, R3, R2, 0x18 ;  /* 0x0000000203029211 */ /* 0x001fca00078ec0ff */
[----:B------:R0:W-:Y:S01]  /*00d0*/  @!P1 STS [R2], RZ ;  /* 0x000000ff02009388 */ /* 0x0001e20000000800 */
[----:B------:R-:W-:Y:S06]  /*00e0*/  BAR.SYNC.DEFER_BLOCKING 0x0 ;  /* 0x0000000000007b1d */ /* 0x000fec0000010000 */
[----:B--2---:R-:W-:Y:S05]  /*00f0*/  @P0 BRA `(.L_x_5) ;  /* 0x0000000400140947 */ /* 0x004fea0003800000 */
[----:B------:R-:W0:Y:S01]  /*0100*/  LDC R3, c[0x0][0x398] ;  /* 0x0000e600ff037b82 */ /* 0x000e220000000800 */
[----:B------:R-:W-:Y:S02]  /*0110*/  IABS R8, R11 ;  /* 0x0000000b00087213 */ /* 0x000fe40000000000 */
[----:B------:R-:W-:Y:S02]  /*0120*/  ISETP.GE.AND P3, PT, R11, RZ, PT ;  /* 0x000000ff0b00720c */ /* 0x000fe40003f66270 */
[----:B0-----:R-:W-:Y:S02]  /*0130*/  IABS R2, R3 ;  /* 0x0000000300027213 */ /* 0x001fe40000000000 */
[----:B------:R-:W-:Y:S02]  /*0140*/  ISETP.NE.AND P2, PT, R3, RZ, PT ;  /* 0x000000ff0300720c */ /* 0x000fe40003f45270 */
[----:B------:R-:W0:Y:S08]  /*0150*/  I2F.RP R6, R2 ;  /* 0x0000000200067306 */ /* 0x000e300000209400 */
[----:B0-----:R-:W0:Y:S02]  /*0160*/  MUFU.RCP R6, R6 ;  /* 0x0000000600067308 */ /* 0x001e240000001000 */
[----:B0-----:R-:W-:-:S06]  /*0170*/  VIADD R4, R6, 0xffffffe ;  /* 0x0ffffffe06047836 */ /* 0x001fcc0000000000 */
[----:B------:R0:W1:Y:S02]  /*0180*/  F2I.FTZ.U32.TRUNC.NTZ R5, R4 ;  /* 0x0000000400057305 */ /* 0x000064000021f000 */
[----:B0-----:R-:W-:Y:S02]  /*0190*/  IMAD.MOV.U32 R4, RZ, RZ, RZ ;  /* 0x000000ffff047224 */ /* 0x001fe400078e00ff */
[----:B-1----:R-:W-:-:S04]  /*01a0*/  IMAD.MOV R7, RZ, RZ, -R5 ;  /* 0x000000ffff077224 */ /* 0x002fc800078e0a05 */
[----:B------:R-:W-:-:S04]  /*01b0*/  IMAD R7, R7, R2, RZ ;  /* 0x0000000207077224 */ /* 0x000fc800078e02ff */
[----:B------:R-:W-:-:S04]  /*01c0*/  IMAD.HI.U32 R10, R5, R7, R4 ;  /* 0x00000007050a7227 */ /* 0x000fc800078e0004 */
[----:B------:R-:W-:-:S04]  /*01d0*/  IMAD.MOV.U32 R7, RZ, RZ, R8 ;  /* 0x000000ffff077224 */ /* 0x000fc800078e0008 */
[----:B------:R-:W-:-:S04]  /*01e0*/  IMAD.HI.U32 R5, R10, R7, RZ ;  /* 0x000000070a057227 */ /* 0x000fc800078e00ff */
[----:B------:R-:W-:-:S04]  /*01f0*/  IMAD.MOV R5, RZ, RZ, -R5 ;  /* 0x000000ffff057224 */ /* 0x000fc800078e0a05 */
[----:B------:R-:W-:Y:S01]  /*0200*/  IMAD R5, R2, R5, R7 ;  /* 0x0000000502057224 */ /* 0x000fe200078e0207 */
[----:B------:R-:W-:-:S04]  /*0210*/  LOP3.LUT R7, RZ, R3, RZ, 0x33, !PT ;  /* 0x00000003ff077212 */ /* 0x000fc800078e33ff */
[----:B------:R-:W-:-:S13]  /*0220*/  ISETP.GT.U32.AND P0, PT, R2, R5, PT ;  /* 0x000000050200720c */ /* 0x000fda0003f04070 */
[----:B------:R-:W-:-:S05]  /*0230*/  @!P0 IMAD.IADD R5, R5, 0x1, -R2 ;  /* 0x0000000105058824 */ /* 0x000fca00078e0a02 */
[----:B------:R-:W-:-:S13]  /*0240*/  ISETP.GT.U32.AND P0, PT, R2, R5, PT ;  /* 0x000000050200720c */ /* 0x000fda0003f04070 */
[----:B------:R-:W-:-:S04]  /*0250*/  @!P0 IMAD.IADD R5, R5, 0x1, -R2 ;  /* 0x0000000105058824 */ /* 0x000fc800078e0a02 */
[----:B------:R-:W-:-:S05]  /*0260*/  @!P3 IMAD.MOV R5, RZ, RZ, -R5 ;  /* 0x000000ffff05b224 */ /* 0x000fca00078e0a05 */
[----:B------:R-:W-:-:S04]  /*0270*/  SEL R5, R7, R5, !P2 ;  /* 0x0000000507057207 */ /* 0x000fc80005000000 */
[----:B------:R-:W-:-:S13]  /*0280*/  ISETP.NE.AND P0, PT, R5, RZ, PT ;  /* 0x000000ff0500720c */ /* 0x000fda0003f05270 */
[----:B------:R-:W-:Y:S05]  /*0290*/  @P0 BRA `(.L_x_5) ;  /* 0x0000000000ac0947 */ /* 0x000fea0003800000 */
        /* <DEDUP_REMOVED lines=9> */
[----:B------:R-:W0:Y:S01]  /*0330*/  S2R R12, SR_LANEID ;  /* 0x00000000000c7919 */ /* 0x000e220000000000 */
[----:B------:R-:W1:Y:S01]  /*0340*/  S2UR UR5, SR_CgaCtaId ;  /* 0x00000000000579c3 */ /* 0x000e620000008800 */
[----:B------:R-:W-:Y:S01]  /*0350*/  VOTEU.ANY UR8, UPT, PT ;  /* 0x0000000000087886 */ /* 0x000fe200038e0100 */
[----:B------:R-:W-:Y:S01]  /*0360*/  IABS R9, R0 ;  /* 0x0000000000097213 */ /* 0x000fe20000000000 */
[----:B------:R-:W0:Y:S01]  /*0370*/  FLO.U32 R11, UR8 ;  /* 0x00000008000b7d00 */ /* 0x000e2200080e0000 */
[----:B------:R-:W-:Y:S01]  /*0380*/  UMOV UR4, 0x400 ;  /* 0x0000040000047882 */ /* 0x000fe20000000000 */
[----:B------:R-:W-:Y:S02]  /*0390*/  LOP3.LUT R0, R0, R3, RZ, 0x3c, !PT ;  /* 0x0000000300007212 */ /* 0x000fe400078e3cff */
[----:B------:R-:W-:Y:S02]  /*03a0*/  IMAD.HI.U32 R10, R10, R9, RZ ;  /* 0x000000090a0a7227 */ /* 0x000fe400078e00ff */
[----:B------:R-:W-:-:S02]  /*03b0*/  ISETP.GE.AND P4, PT, R0, RZ, PT ;  /* 0x000000ff0000720c */ /* 0x000fc40003f86270 */
[----:B------:R-:W2:Y:S01]  /*03c0*/  POPC R8, UR8 ;  /* 0x0000000800087d09 */ /* 0x000ea20008000000 */
[----:B------:R-:W-:-:S04]  /*03d0*/  IMAD.MOV R13, RZ, RZ, -R10 ;  /* 0x000000ffff0d7224 */ /* 0x000fc800078e0a0a */
[----:B------:R-:W-:-:S05]  /*03e0*/  IMAD R9, R2, R13, R9 ;  /* 0x0000000d02097224 */ /* 0x000fca00078e0209 */
[----:B------:R-:W-:Y:S01]  /*03f0*/  ISETP.GT.U32.AND P3, PT, R2, R9, PT ;  /* 0x000000090200720c */ /* 0x000fe20003f64070 */
[----:B-1----:R-:W-:Y:S01]  /*0400*/  ULEA UR4, UR5, UR4, 0x18 ;  /* 0x0000000405047291 */ /* 0x002fe2000f8ec0ff */
[----:B0-----:R-:W-:Y:S02]  /*0410*/  ISETP.EQ.U32.AND P0, PT, R11, R12, PT ;  /* 0x0000000c0b00720c */ /* 0x001fe40003f02070 */
[----:B------:R-:W0:Y:S09]  /*0420*/  S2R R12, SR_LTMASK ;  /* 0x00000000000c7919 */ /* 0x000e320000003900 */
[----:B------:R-:W-:-:S02]  /*0430*/  @!P3 IMAD.IADD R9, R9, 0x1, -R2 ;  /* 0x000000010909b824 */ /* 0x000fc400078e0a02 */
[----:B------:R-:W-:Y:S01]  /*0440*/  @!P3 VIADD R10, R10, 0x1 ;  /* 0x000000010a0ab836 */ /* 0x000fe20000000000 */
[----:B--2---:R-:W1:Y:S02]  /*0450*/  @P0 ATOMS.ADD R8, [UR4], R8 ;  /* 0x00000008ff08098c */ /* 0x004e640008000004 */
[----:B------:R-:W-:-:S13]  /*0460*/  ISETP.GE.U32.AND P0, PT, R9, R2, PT ;  /* 0x000000020900720c */ /* 0x000fda0003f06070 */
[----:B------:R-:W-:-:S04]  /*0470*/  @P0 VIADD R10, R10, 0x1 ;  /* 0x000000010a0a0836 */ /* 0x000fc80000000000 */
[----:B------:R-:W-:Y:S01]  /*0480*/  @!P4 IMAD.MOV R10, RZ, RZ, -R10 ;  /* 0x000000ffff0ac224 */ /* 0x000fe200078e0a0a */
[----:B0-----:R-:W-:-:S04]  /*0490*/  LOP3.LUT R12, R12, UR8, RZ, 0xc0, !PT ;  /* 0x000000080c0c7c12 */ /* 0x001fc8000f8ec0ff */
[----:B------:R-:W-:Y:S01]  /*04a0*/  SEL R10, R7, R10, !P2 ;  /* 0x0000000a070a7207 */ /* 0x000fe20005000000 */
[----:B-1----:R-:W0:Y:S01]  /*04b0*/  SHFL.IDX PT, R11, R8, R11, 0x1f ;  /* 0x00001f0b080b7589 */ /* 0x002e2200000e0000 */
[----:B------:R-:W0:Y:S03]  /*04c0*/  POPC R12, R12 ;  /* 0x0000000c000c7309 */ /* 0x000e260000000000 */
[----:B------:R-:W-:Y:S02]  /*04d0*/  VIADD R10, R10, 0x64 ;  /* 0x000000640a0a7836 */ /* 0x000fe40000000000 */
[----:B0-----:R-:W-:-:S05]  /*04e0*/  IMAD.IADD R7, R11, 0x1, R12 ;  /* 0x000000010b077824 */ /* 0x001fca00078e020c */
[----:B------:R-:W-:-:S13]  /*04f0*/  ISETP.GE.AND P0, PT, R7, R10, PT ;  /* 0x0000000a0700720c */ /* 0x000fda0003f06270 */
[----:B------:R-:W0:Y:S02]  /*0500*/  @!P0 LDC.64 R2, c[0x0][0x388] ;  /* 0x0000e200ff028b82 */ /* 0x000e240000000a00 */
[----:B0-----:R-:W-:-:S05]  /*0510*/  @!P0 IMAD.WIDE R2, R7, 0xc, R2 ;  /* 0x0000000c07028825 */ /* 0x001fca00078e0202 */
[----:B------:R1:W-:Y:S04]  /*0520*/  @!P0 STG.E desc[UR6][R2.64], R4 ;  /* 0x0000000402008986 */ /* 0x0003e8000c101906 */
[----:B------:R1:W-:Y:S04]  /*0530*/  @!P0 STG.E desc[UR6][R2.64+0x4], R5 ;  /* 0x0000040502008986 */ /* 0x0003e8000c101906 */
[----:B------:R1:W-:Y:S02]  /*0540*/  @!P0 STG.E desc[UR6][R2.64+0x8], R6 ;  /* 0x0000080602008986 */ /* 0x0003e4000c101906 */
.L_x_5:
[----:B------:R-:W-:Y:S05]  /*0550*/  BSYNC.RECONVERGENT B0 ;  /* 0x0000000000007941 */ /* 0x000fea0003800200 */
.L_x_4:
[----:B------:R-:W-:Y:S06]  /*0560*/  BAR.SYNC.DEFER_BLOCKING 0x0 ;  /* 0x0000000000007b1d */ /* 0x000fec0000010000 */
[----:B------:R-:W-:Y:S05]  /*0570*/  @P1 EXIT ;  /* 0x000000000000194d */ /* 0x000fea0003800000 */
[----:B------:R-:W2:Y:S01]  /*0580*/  S2UR UR5, SR_CgaCtaId ;  /* 0x00000000000579c3 */ /* 0x000ea20000008800 */
[----:B------:R-:W-:-:S07]  /*0590*/  UMOV UR4, 0x400 ;  /* 0x0000040000047882 */ /* 0x000fce0000000000 */
[----:B01----:R-:W0:Y:S01]  /*05a0*/  LDC.64 R2, c[0x0][0x390] ;  /* 0x0000e400ff027b82 */ /* 0x003e220000000a00 */
[----:B--2---:R-:W-:-:S09]  /*05b0*/  ULEA UR4, UR5, UR4, 0x18 ;  /* 0x0000000405047291 */ /* 0x004fd2000f8ec0ff */
[----:B------:R-:W0:Y:S04]  /*05c0*/  LDS R5, [UR4] ;  /* 0x00000004ff057984 */ /* 0x000e280008000800 */
[----:B0-----:R-:W-:Y:S01]  /*05d0*/  REDG.E.ADD.STRONG.GPU desc[UR6][R2.64], R5 ;  /* 0x000000050200798e */ /* 0x001fe2000c12e106 */
[----:B------:R-:W-:Y:S05]  /*05e0*/  EXIT ;  /* 0x000000000000794d */ /* 0x000fea0003800000 */
.L_x_6:
        /* <DEDUP_REMOVED lines=9> */
.L_x_9:


//--------------------- .text._Z21transformPointsKernelPK6float3PS_PKfS_i --------------------------
	.section	.text._Z21transformPointsKernelPK6float3PS_PKfS_i,"ax",@progbits
	.align	128
        .global         _Z21transformPointsKernelPK6float3PS_PKfS_i
        .type           _Z21transformPointsKernelPK6float3PS_PKfS_i,@function
        .size           _Z21transformPointsKernelPK6float3PS_PKfS_i,(.L_x_10 - _Z21transformPointsKernelPK6float3PS_PKfS_i)
        .other          _Z21transformPointsKernelPK6float3PS_PKfS_i,@"STO_CUDA_ENTRY STV_DEFAULT"
_Z21transformPointsKernelPK6float3PS_PKfS_i:
.text._Z21transformPointsKernelPK6float3PS_PKfS_i:
[----:B------:R-:W-:Y:S01]  /*0000*/  LDC R1, c[0x0][0x37c] ;  /* 0x0000df00ff017b82 */ /* 0x000fe20000000800 */
[----:B------:R-:W0:Y:S07]  /*0010*/  S2R R0, SR_TID.X ;  /* 0x0000000000007919 */ /* 0x000e2e0000002100 */
[----:B------:R-:W0:Y:S01]  /*0020*/  S2UR UR4, SR_CTAID.X ;  /* 0x00000000000479c3 */ /* 0x000e220000002500 */
[----:B------:R-:W1:Y:S07]  /*0030*/  LDCU UR5, c[0x0][0x3a4] ;  /* 0x00007480ff0577ac */ /* 0x000e6e0008000800 */
[----:B------:R-:W0:Y:S02]  /*0040*/  LDC R9, c[0x0][0x360] ;  /* 0x0000d800ff097b82 */ /* 0x000e240000000800 */
[----:B0-----:R-:W-:-:S05]  /*0050*/  IMAD R9, R9, UR4, R0 ;  /* 0x0000000409097c24 */ /* 0x001fca000f8e0200 */
[----:B-1----:R-:W-:-:S13]  /*0060*/  ISETP.GE.AND P0, PT, R9, UR5, PT ;  /* 0x0000000509007c0c */ /* 0x002fda000bf06270 */
[----:B------:R-:W-:Y:S05]  /*0070*/  @P0 EXIT ;  /* 0x000000000000094d */ /* 0x000fea0003800000 */
[----:B------:R-:W0:Y:S01]  /*0080*/  LDC.64 R2, c[0x0][0x380] ;  /* 0x0000e000ff027b82 */ /* 0x000e220000000a00 */
[----:B------:R-:W1:Y:S01]  /*0090*/  LDCU.64 UR4, c[0x0][0x358] ;  /* 0x00006b00ff0477ac */ /* 0x000e620008000a00 */
[----:B0-----:R-:W-:-:S05]  /*00a0*/  IMAD.WIDE R2, R9, 0xc, R2 ;  /* 0x0000000c09027825 */ /* 0x001fca00078e0202 */
[----:B-1----:R-:W2:Y:S04]  /*00b0*/  LDG.E R0, desc[UR4][R2.64+0x4] ;  /* 0x0000040402007981 */ /* 0x002ea8000c1e1900 */
[----:B------:R-:W3:Y:S04]  /*00c0*/  LDG.E R4, desc[UR4][R2.64] ;  /* 0x0000000402047981 */ /* 0x000ee8000c1e1900 */
[----:B------:R-:W4:Y:S01]  /*00d0*/  LDG.E R5, desc[UR4][R2.64+0x8] ;  /* 0x0000080402057981 */ /* 0x000f22000c1e1900 */
[----:B--2---:R-:W-:-:S04]  /*00e0*/  FSETP.NE.AND P0, PT, |R0|, +INF , PT ;  /* 0x7f8000000000780b */ /* 0x004fc80003f05200 */
[----:B---3--:R-:W-:-:S04]  /*00f0*/  FSETP.NE.AND P0, PT, |R4|, +INF , P0 ;  /* 0x7f8000000400780b */ /* 0x008fc80000705200 */
[----:B----4-:R-:W-:-:S13]  /*0100*/  FSETP.NE.AND P0, PT, |R5|, +INF , P0 ;  /* 0x7f8000000500780b */ /* 0x010fda0000705200 */
[----:B------:R-:W0:Y:S01]  /*0110*/  @!P0 LDC.64 R6, c[0x0][0x388] ;  /* 0x0000e200ff068b82 */ /* 0x000e220000000a00 */
[----:B------:R-:W-:Y:S01]  /*0120*/  @!P0 MOV R11, 0x7fffffff ;  /* 0x7fffffff000b8802 */ /* 0x000fe20000000f00 */
[----:B0-----:R-:W-:-:S05]  /*0130*/  @!P0 IMAD.WIDE R6, R9, 0xc, R6 ;  /* 0x0000000c09068825 */ /* 0x001fca00078e0206 */
[----:B------:R0:W-:Y:S04]  /*0140*/  @!P0 STG.E desc[UR4][R6.64], R11 ;  /* 0x0000000b06008986 */ /* 0x0001e8000c101904 */
[----:B------:R0:W-:Y:S04]  /*0150*/  @!P0 STG.E desc[UR4][R6.64+0x4], R11 ;  /* 0x0000040b06008986 */ /* 0x0001e8000c101904 */
[----:B------:R0:W-:Y:S01]  /*0160*/  @!P0 STG.E desc[UR4][R6.64+0x8], R11 ;  /* 0x0000080b06008986 */ /* 0x0001e2000c101904 */
[----:B------:R-:W-:Y:S05]  /*0170*/  @!P0 EXIT ;  /* 0x000000000000894d */ /* 0x000fea0003800000 */
[----:B------:R-:W1:Y:S01]  /*0180*/  LDC.64 R2, c[0x0][0x390] ;  /* 0x0000e400ff027b82 */ /* 0x000e620000000a00 */
[----:B------:R-:W2:Y:S07]  /*0190*/  LDCU.64 UR6, c[0x0][0x398] ;  /* 0x00007300ff0677ac */ /* 0x000eae0008000a00 */
[----:B0-----:R-:W0:Y:S01]  /*01a0*/  LDC.64 R6, c[0x0][0x388] ;  /* 0x0000e200ff067b82 */ /* 0x001e220000000a00 */
[----:B-1----:R-:W3:Y:S04]  /*01b0*/  LDG.E R13, desc[UR4][R2.64+0x4] ;  /* 0x00000404020d7981 */ /* 0x002ee8000c1e1900 */
[----:B------:R-:W4:Y:S04]  /*01c0*/  LDG.E R11, desc[UR4][R2.64] ;  /* 0x00000004020b7981 */ /* 0x000f28000c1e1900 */
[----:B------:R-:W5:Y:S01]  /*01d0*/  LDG.E R10, desc[UR4][R2.64+0x8] ;  /* 0x00000804020a7981 */ /* 0x000f62000c1e1900 */
[----:B0-----:R-:W-:-:S04]  /*01e0*/  IMAD.WIDE R6, R9, 0xc, R6 ;  /* 0x0000000c09067825 */ /* 0x001fc800078e0206 */
[----:B---3--:R-:W-:-:S04]  /*01f0*/  FMUL R13, R0, R13 ;  /* 0x0000000d000d7220 */ /* 0x008fc80000400000 */
[----:B----4-:R-:W-:-:S04]  /*0200*/  FFMA R8, R4, R11, R13 ;  /* 0x0000000b04087223 */ /* 0x010fc8000000000d */
[----:B-----5:R-:W-:-:S04]  /*0210*/  FFMA R8, R5, R10, R8 ;  /* 0x0000000a05087223 */ /* 0x020fc80000000008 */
[----:B--2---:R-:W-:Y:S01]  /*0220*/  FADD R9, R8, UR6 ;  /* 0x0000000608097e21 */ /* 0x004fe20008000000 */
[----:B------:R-:W0:Y:S04]  /*0230*/  LDCU UR6, c[0x0][0x3a0] ;  /* 0x00007400ff0677ac */ /* 0x000e280008000800 */
[----:B------:R-:W-:Y:S04]  /*0240*/  STG.E desc[UR4][R6.64], R9 ;  /* 0x0000000906007986 */ /* 0x000fe8000c101904 */
[----:B------:R-:W2:Y:S04]  /*0250*/  LDG.E R13, desc[UR4][R2.64+0x10] ;  /* 0x00001004020d7981 */ /* 0x000ea8000c1e1900 */
[----:B------:R-:W3:Y:S04]  /*0260*/  LDG.E R11, desc[UR4][R2.64+0xc] ;  /* 0x00000c04020b7981 */ /* 0x000ee8000c1e1900 */
[----:B------:R-:W4:Y:S01]  /*0270*/  LDG.E R10, desc[UR4][R2.64+0x14] ;  /* 0x00001404020a7981 */ /* 0x000f22000c1e1900 */
[----:B--2---:R-:W-:-:S04]  /*0280*/  FMUL R13, R0, R13 ;  /* 0x0000000d000d7220 */ /* 0x004fc80000400000 */
[----:B---3--:R-:W-:-:S04]  /*0290*/  FFMA R8, R4, R11, R13 ;  /* 0x0000000b04087223 */ /* 0x008fc8000000000d */
[----:B----4-:R-:W-:-:S04]  /*02a0*/  FFMA R8, R5, R10, R8 ;  /* 0x0000000a05087223 */ /* 0x010fc80000000008 */
[----:B------:R-:W-:-:S05]  /*02b0*/  FADD R11, R8, UR7 ;  /* 0x00000007080b7e21 */ /* 0x000fca0008000000 */
[----:B------:R-:W-:Y:S04]  /*02c0*/  STG.E desc[UR4][R6.64+0x4], R11 ;  /* 0x0000040b06007986 */ /* 0x000fe8000c101904 */
[----:B------:R-:W2:Y:S04]  /*02d0*/  LDG.E R15, desc[UR4][R2.64+0x1c] ;  /* 0x00001c04020f7981 */ /* 0x000ea8000c1e1900 */
[----:B------:R-:W3:Y:S04]  /*02e0*/  LDG.E R13, desc[UR4][R2.64+0x18] ;  /* 0x00001804020d7981 */ /* 0x000ee8000c1e1900 */
[----:B------:R-:W4:Y:S01]  /*02f0*/  LDG.E R8, desc[UR4][R2.64+0x20] ;  /* 0x0000200402087981 */ /* 0x000f22000c1e1900 */
[----:B--2---:R-:W-:-:S04]  /*0300*/  FMUL R15, R0, R15 ;  /* 0x0000000f000f7220 */ /* 0x004fc80000400000 */
[----:B---3--:R-:W-:-:S04]  /*0310*/  FFMA R4, R4, R13, R15 ;  /* 0x0000000d04047223 */ /* 0x008fc8000000000f */
[----:B----4-:R-:W-:-:S04]  /*0320*/  FFMA R4, R5, R8, R4 ;  /* 0x0000000805047223 */ /* 0x010fc80000000004 */
[----:B0-----:R-:W-:-:S05]  /*0330*/  FADD R5, R4, UR6 ;  /* 0x0000000604057e21 */ /* 0x001fca0008000000 */
[----:B------:R-:W-:Y:S01]  /*0340*/  STG.E desc[UR4][R6.64+0x8], R5 ;  /* 0x0000080506007986 */ /* 0x000fe2000c101904 */
[----:B------:R-:W-:Y:S05]  /*0350*/  EXIT ;  /* 0x000000000000794d */ /* 0x000fea0003800000 */
.L_x_7:
        /* <DEDUP_REMOVED lines=10> */
.L_x_10:


//--------------------- .nv.shared.reserved.0     --------------------------
	.section	.nv.shared.reserved.0,"aw",@nobits
	.weak		__nv_reservedSMEM_offset_0_alias
	.size		__nv_reservedSMEM_offset_0_alias, 0, 64
	.other		__nv_reservedSMEM_offset_0_alias,@"STO_CUDA_RESERVED_SHARED STV_DEFAULT"
__nv_reservedSMEM_offset_0_alias:
	.zero		0
	.zero		64


//--------------------- .nv.shared._Z25downsampleAndFilterKernelPK6float3PS_Piii --------------------------
	.section	.nv.shared._Z25downsampleAndFilterKernelPK6float3PS_Piii,"aw",@nobits
	.sectionflags	@""
	.align	4
.nv.shared._Z25downsampleAndFilterKernelPK6float3PS_Piii:
	.zero		1028


//--------------------- .nv.constant0._Z31downsampleFilterTransformKernelPK6float3PS_PiPKfS_ii --------------------------
	.section	.nv.constant0._Z31downsampleFilterTransformKernelPK6float3PS_PiPKfS_ii,"a",@progbits
	.sectionflags	@""
	.align	4
.nv.constant0._Z31downsampleFilterTransformKernelPK6float3PS_PiPKfS_ii:
	.zero		948


//--------------------- .nv.constant0._Z25downsampleAndFilterKernelPK6float3PS_Piii --------------------------
	.section	.nv.constant0._Z25downsampleAndFilterKernelPK6float3PS_Piii,"a",@progbits
	.sectionflags	@""
	.align	4
.nv.constant0._Z25downsampleAndFilterKernelPK6float3PS_Piii:
	.zero		928


//--------------------- .nv.constant0._Z21transformPointsKernelPK6float3PS_PKfS_i --------------------------
	.section	.nv.constant0._Z21transformPointsKernelPK6float3PS_PKfS_i,"a",@progbits
	.sectionflags	@""
	.align	4
.nv.constant0._Z21transformPointsKernelPK6float3PS_PKfS_i:
	.zero		936


//--------------------- SYMBOLS --------------------------

	.type		.nv.reservedSmem.offset0,@object
	.size		.nv.reservedSmem.offset0,0x4
	.type		.nv.reservedSmem.cap,@object
	.size		.nv.reservedSmem.cap,0x4
